//
// Generated by NVIDIA NVVM Compiler
//
// Compiler Build ID: CL-36424714
// Cuda compilation tools, release 13.0, V13.0.88
// Based on NVVM 20.0.0
//

.version 9.0
.target sm_100
.address_size 64

	// .globl	_Z13muladd_kerneliPKfS0_fPf

.visible .entry _Z13muladd_kerneliPKfS0_fPf(
	.param .u32 _Z13muladd_kerneliPKfS0_fPf_param_0,
	.param .u64 .ptr .align 1 _Z13muladd_kerneliPKfS0_fPf_param_1,
	.param .u64 .ptr .align 1 _Z13muladd_kerneliPKfS0_fPf_param_2,
	.param .f32 _Z13muladd_kerneliPKfS0_fPf_param_3,
	.param .u64 .ptr .align 1 _Z13muladd_kerneliPKfS0_fPf_param_4
)
{
	.reg .pred 	%p<2>;
	.reg .b32 	%r<6>;
	.reg .b32 	%f<5>;
	.reg .b64 	%rd<11>;

	ld.param.u32 	%r2, [_Z13muladd_kerneliPKfS0_fPf_param_0];
	ld.param.u64 	%rd1, [_Z13muladd_kerneliPKfS0_fPf_param_1];
	ld.param.u64 	%rd2, [_Z13muladd_kerneliPKfS0_fPf_param_2];
	ld.param.f32 	%f1, [_Z13muladd_kerneliPKfS0_fPf_param_3];
	ld.param.u64 	%rd3, [_Z13muladd_kerneliPKfS0_fPf_param_4];
	mov.u32 	%r3, %ctaid.x;
	mov.u32 	%r4, %ntid.x;
	mov.u32 	%r5, %tid.x;
	mad.lo.s32 	%r1, %r3, %r4, %r5;
	setp.ge.s32 	%p1, %r1, %r2;
	@%p1 bra 	$L__BB0_2;
	cvta.to.global.u64 	%rd4, %rd1;
	cvta.to.global.u64 	%rd5, %rd2;
	cvta.to.global.u64 	%rd6, %rd3;
	mul.wide.s32 	%rd7, %r1, 4;
	add.s64 	%rd8, %rd4, %rd7;
	ld.global.f32 	%f2, [%rd8];
	add.s64 	%rd9, %rd5, %rd7;
	ld.global.f32 	%f3, [%rd9];
	fma.rn.f32 	%f4, %f2, %f3, %f1;
	add.s64 	%rd10, %rd6, %rd7;
	st.global.f32 	[%rd10], %f4;
$L__BB0_2:
	ret;

}
	// .globl	_Z10mul_kerneliPKfS0_Pf
.visible .entry _Z10mul_kerneliPKfS0_Pf(
	.param .u32 _Z10mul_kerneliPKfS0_Pf_param_0,
	.param .u64 .ptr .align 1 _Z10mul_kerneliPKfS0_Pf_param_1,
	.param .u64 .ptr .align 1 _Z10mul_kerneliPKfS0_Pf_param_2,
	.param .u64 .ptr .align 1 _Z10mul_kerneliPKfS0_Pf_param_3
)
{
	.reg .pred 	%p<2>;
	.reg .b32 	%r<6>;
	.reg .b32 	%f<4>;
	.reg .b64 	%rd<11>;

	ld.param.u32 	%r2, [_Z10mul_kerneliPKfS0_Pf_param_0];
	ld.param.u64 	%rd1, [_Z10mul_kerneliPKfS0_Pf_param_1];
	ld.param.u64 	%rd2, [_Z10mul_kerneliPKfS0_Pf_param_2];
	ld.param.u64 	%rd3, [_Z10mul_kerneliPKfS0_Pf_param_3];
	mov.u32 	%r3, %ctaid.x;
	mov.u32 	%r4, %ntid.x;
	mov.u32 	%r5, %tid.x;
	mad.lo.s32 	%r1, %r3, %r4, %r5;
	setp.ge.s32 	%p1, %r1, %r2;
	@%p1 bra 	$L__BB1_2;
	cvta.to.global.u64 	%rd4, %rd1;
	cvta.to.global.u64 	%rd5, %rd2;
	cvta.to.global.u64 	%rd6, %rd3;
	mul.wide.s32 	%rd7, %r1, 4;
	add.s64 	%rd8, %rd4, %rd7;
	ld.global.f32 	%f1, [%rd8];
	add.s64 	%rd9, %rd5, %rd7;
	ld.global.f32 	%f2, [%rd9];
	mul.f32 	%f3, %f1, %f2;
	add.s64 	%rd10, %rd6, %rd7;
	st.global.f32 	[%rd10], %f3;
$L__BB1_2:
	ret;

}
	// .globl	_Z10add_kerneliPKfS0_Pf
.visible .entry _Z10add_kerneliPKfS0_Pf(
	.param .u32 _Z10add_kerneliPKfS0_Pf_param_0,
	.param .u64 .ptr .align 1 _Z10add_kerneliPKfS0_Pf_param_1,
	.param .u64 .ptr .align 1 _Z10add_kerneliPKfS0_Pf_param_2,
	.param .u64 .ptr .align 1 _Z10add_kerneliPKfS0_Pf_param_3
)
{
	.reg .pred 	%p<2>;
	.reg .b32 	%r<6>;
	.reg .b32 	%f<4>;
	.reg .b64 	%rd<11>;

	ld.param.u32 	%r2, [_Z10add_kerneliPKfS0_Pf_param_0];
	ld.param.u64 	%rd1, [_Z10add_kerneliPKfS0_Pf_param_1];
	ld.param.u64 	%rd2, [_Z10add_kerneliPKfS0_Pf_param_2];
	ld.param.u64 	%rd3, [_Z10add_kerneliPKfS0_Pf_param_3];
	mov.u32 	%r3, %ctaid.x;
	mov.u32 	%r4, %ntid.x;
	mov.u32 	%r5, %tid.x;
	mad.lo.s32 	%r1, %r3, %r4, %r5;
	setp.ge.s32 	%p1, %r1, %r2;
	@%p1 bra 	$L__BB2_2;
	cvta.to.global.u64 	%rd4, %rd1;
	cvta.to.global.u64 	%rd5, %rd2;
	cvta.to.global.u64 	%rd6, %rd3;
	mul.wide.s32 	%rd7, %r1, 4;
	add.s64 	%rd8, %rd4, %rd7;
	ld.global.f32 	%f1, [%rd8];
	add.s64 	%rd9, %rd5, %rd7;
	ld.global.f32 	%f2, [%rd9];
	mul.f32 	%f3, %f1, %f2;
	add.s64 	%rd10, %rd6, %rd7;
	st.global.f32 	[%rd10], %f3;
$L__BB2_2:
	ret;

}


// ===== COMPILED SASS (sm_100) =====

	.target	sm_100

	.elftype	@"ET_EXEC"


//--------------------- .note.nv.tkinfo           --------------------------
	.section	.note.nv.tkinfo,"",@"SHT_NOTE"
	.sectionflags	@"SHF_NOTE_NV_TKINFO"
	.tkinfo
        /*0018*/ 	.word	0x00000002
        /*0030*/ 	.string	""
        /*0030*/ 	.string	"ptxas"
        /*0030*/ 	.string	"Cuda compilation tools, release 13.0, V13.0.88"
        /*0030*/ 	.string	"Build cuda_13.0.r13.0/compiler.36424714_0"
        /*0030*/ 	.string	"-arch sm_100 -m 64 "



//--------------------- .note.nv.cuinfo           --------------------------
	.section	.note.nv.cuinfo,"",@"SHT_NOTE"
	.sectionflags	@"SHF_NOTE_NV_CUINFO"
        /*0018*/ 	.short	0x0002
        /*001a*/ 	.short	0x0064
        /*001c*/ 	.short	0x0082
	.zero		2


//--------------------- .nv.info                  --------------------------
	.section	.nv.info,"",@"SHT_CUDA_INFO"
	.align	4


	//----- nvinfo : EIATTR_REGCOUNT
	.align		4
        /*0000*/ 	.byte	0x04, 0x2f
        /*0002*/ 	.short	(.L_1 - .L_0)
	.align		4
.L_0:
        /*0004*/ 	.word	index@(_Z13muladd_kerneliPKfS0_fPf)
        /*0008*/ 	.word	0x0000000c


	//----- nvinfo : EIATTR_FRAME_SIZE
	.align		4
.L_1:
        /*000c*/ 	.byte	0x04, 0x11
        /*000e*/ 	.short	(.L_3 - .L_2)
	.align		4
.L_2:
        /*0010*/ 	.word	index@(_Z13muladd_kerneliPKfS0_fPf)
        /*0014*/ 	.word	0x00000000


	//----- nvinfo : EIATTR_REGCOUNT
	.align		4
.L_3:
        /*0018*/ 	.byte	0x04, 0x2f
        /*001a*/ 	.short	(.L_5 - .L_4)
	.align		4
.L_4:
        /*001c*/ 	.word	index@(_Z10mul_kerneliPKfS0_Pf)
        /*0020*/ 	.word	0x0000000c


	//----- nvinfo : EIATTR_FRAME_SIZE
	.align		4
.L_5:
        /*0024*/ 	.byte	0x04, 0x11
        /*0026*/ 	.short	(.L_7 - .L_6)
	.align		4
.L_6:
        /*0028*/ 	.word	index@(_Z10mul_kerneliPKfS0_Pf)
        /*002c*/ 	.word	0x00000000


	//----- nvinfo : EIATTR_REGCOUNT
	.align		4
.L_7:
        /*0030*/ 	.byte	0x04, 0x2f
        /*0032*/ 	.short	(.L_9 - .L_8)
	.align		4
.L_8:
        /*0034*/ 	.word	index@(_Z10add_kerneliPKfS0_Pf)
        /*0038*/ 	.word	0x0000000c


	//----- nvinfo : EIATTR_FRAME_SIZE
	.align		4
.L_9:
        /*003c*/ 	.byte	0x04, 0x11
        /*003e*/ 	.short	(.L_11 - .L_10)
	.align		4
.L_10:
        /*0040*/ 	.word	index@(_Z10add_kerneliPKfS0_Pf)
        /*0044*/ 	.word	0x00000000


	//----- nvinfo : EIATTR_MIN_STACK_SIZE
	.align		4
.L_11:
        /*0048*/ 	.byte	0x04, 0x12
        /*004a*/ 	.short	(.L_13 - .L_12)
	.align		4
.L_12:
        /*004c*/ 	.word	index@(_Z10add_kerneliPKfS0_Pf)
        /*0050*/ 	.word	0x00000000


	//----- nvinfo : EIATTR_MIN_STACK_SIZE
	.align		4
.L_13:
        /*0054*/ 	.byte	0x04, 0x12
        /*0056*/ 	.short	(.L_15 - .L_14)
	.align		4
.L_14:
        /*0058*/ 	.word	index@(_Z10mul_kerneliPKfS0_Pf)
        /*005c*/ 	.word	0x00000000


	//----- nvinfo : EIATTR_MIN_STACK_SIZE
	.align		4
.L_15:
        /*0060*/ 	.byte	0x04, 0x12
        /*0062*/ 	.short	(.L_17 - .L_16)
	.align		4
.L_16:
        /*0064*/ 	.word	index@(_Z13muladd_kerneliPKfS0_fPf)
        /*0068*/ 	.word	0x00000000
.L_17:


//--------------------- .nv.compat                --------------------------
	.section	.nv.compat,"",@"SHT_CUDA_COMPAT_INFO"
	.align	4
        /*0000*/ 	.byte	0x02, 0x09, 0x00, 0x00, 0x02, 0x02, 0x01, 0x00, 0x02, 0x05, 0x05, 0x00, 0x03, 0x07, 0x01, 0x01
        /*0010*/ 	.byte	0x02, 0x03, 0x00, 0x00, 0x02, 0x06, 0x01, 0x00, 0x04, 0x0b, 0x08, 0x00, 0x09, 0x00, 0x00, 0x00
        /*0020*/ 	.byte	0x00, 0x00, 0x00, 0x00


//--------------------- .nv.info._Z10add_kerneliPKfS0_Pf --------------------------
	.section	.nv.info._Z10add_kerneliPKfS0_Pf,"",@"SHT_CUDA_INFO"
	.sectionflags	@""
	.align	4


	//----- nvinfo : EIATTR_CUDA_API_VERSION
	.align		4
        /*0000*/ 	.byte	0x04, 0x37
        /*0002*/ 	.short	(.L_19 - .L_18)
.L_18:
        /*0004*/ 	.word	0x00000082


	//----- nvinfo : EIATTR_KPARAM_INFO
	.align		4
.L_19:
        /*0008*/ 	.byte	0x04, 0x17
        /*000a*/ 	.short	(.L_21 - .L_20)
.L_20:
        /*000c*/ 	.word	0x00000000
        /*0010*/ 	.short	0x0003
        /*0012*/ 	.short	0x0018
        /*0014*/ 	.byte	0x00, 0xf5, 0x21, 0x00


	//----- nvinfo : EIATTR_KPARAM_INFO
	.align		4
.L_21:
        /*0018*/ 	.byte	0x04, 0x17
        /*001a*/ 	.short	(.L_23 - .L_22)
.L_22:
        /*001c*/ 	.word	0x00000000
        /*0020*/ 	.short	0x0002
        /*0022*/ 	.short	0x0010
        /*0024*/ 	.byte	0x00, 0xf5, 0x21, 0x00


	//----- nvinfo : EIATTR_KPARAM_INFO
	.align		4
.L_23:
        /*0028*/ 	.byte	0x04, 0x17
        /*002a*/ 	.short	(.L_25 - .L_24)
.L_24:
        /*002c*/ 	.word	0x00000000
        /*0030*/ 	.short	0x0001
        /*0032*/ 	.short	0x0008
        /*0034*/ 	.byte	0x00, 0xf5, 0x21, 0x00


	//----- nvinfo : EIATTR_KPARAM_INFO
	.align		4
.L_25:
        /*0038*/ 	.byte	0x04, 0x17
        /*003a*/ 	.short	(.L_27 - .L_26)
.L_26:
        /*003c*/ 	.word	0x00000000
        /*0040*/ 	.short	0x0000
        /*0042*/ 	.short	0x0000
        /*0044*/ 	.byte	0x00, 0xf0, 0x11, 0x00


	//----- nvinfo : EIATTR_SPARSE_MMA_MASK
	.align		4
.L_27:
        /*0048*/ 	.byte	0x03, 0x50
        /*004a*/ 	.short	0x0000


	//----- nvinfo : EIATTR_MAXREG_COUNT
	.align		4
        /*004c*/ 	.byte	0x03, 0x1b
        /*004e*/ 	.short	0x00ff


	//----- nvinfo : EIATTR_MERCURY_ISA_VERSION
	.align		4
        /*0050*/ 	.byte	0x03, 0x5f
        /*0052*/ 	.short	0x0101


	//----- nvinfo : EIATTR_VRC_CTA_INIT_COUNT
	.align		4
        /*0054*/ 	.byte	0x02, 0x4a
	.zero		1
	.zero		1


	//----- nvinfo : EIATTR_EXIT_INSTR_OFFSETS
	.align		4
        /*0058*/ 	.byte	0x04, 0x1c
        /*005a*/ 	.short	(.L_29 - .L_28)


	//   ....[0]....
.L_28:
        /*005c*/ 	.word	0x00000070


	//   ....[1]....
        /*0060*/ 	.word	0x00000130


	//----- nvinfo : EIATTR_CBANK_PARAM_SIZE
	.align		4
.L_29:
        /*0064*/ 	.byte	0x03, 0x19
        /*0066*/ 	.short	0x0020


	//----- nvinfo : EIATTR_PARAM_CBANK
	.align		4
        /*0068*/ 	.byte	0x04, 0x0a
        /*006a*/ 	.short	(.L_31 - .L_30)
	.align		4
.L_30:
        /*006c*/ 	.word	index@(.nv.constant0._Z10add_kerneliPKfS0_Pf)
        /*0070*/ 	.short	0x0380
        /*0072*/ 	.short	0x0020


	//----- nvinfo : EIATTR_SW_WAR
	.align		4
.L_31:
        /*0074*/ 	.byte	0x04, 0x36
        /*0076*/ 	.short	(.L_33 - .L_32)
.L_32:
        /*0078*/ 	.word	0x00000008
.L_33:


//--------------------- .nv.info._Z10mul_kerneliPKfS0_Pf --------------------------
	.section	.nv.info._Z10mul_kerneliPKfS0_Pf,"",@"SHT_CUDA_INFO"
	.sectionflags	@""
	.align	4


	//----- nvinfo : EIATTR_CUDA_API_VERSION
	.align		4
        /*0000*/ 	.byte	0x04, 0x37
        /*0002*/ 	.short	(.L_35 - .L_34)
.L_34:
        /*0004*/ 	.word	0x00000082


	//----- nvinfo : EIATTR_KPARAM_INFO
	.align		4
.L_35:
        /*0008*/ 	.byte	0x04, 0x17
        /*000a*/ 	.short	(.L_37 - .L_36)
.L_36:
        /*000c*/ 	.word	0x00000000
        /*0010*/ 	.short	0x0003
        /*0012*/ 	.short	0x0018
        /*0014*/ 	.byte	0x00, 0xf5, 0x21, 0x00


	//----- nvinfo : EIATTR_KPARAM_INFO
	.align		4
.L_37:
        /*0018*/ 	.byte	0x04, 0x17
        /*001a*/ 	.short	(.L_39 - .L_38)
.L_38:
        /*001c*/ 	.word	0x00000000
        /*0020*/ 	.short	0x0002
        /*0022*/ 	.short	0x0010
        /*0024*/ 	.byte	0x00, 0xf5, 0x21, 0x00


	//----- nvinfo : EIATTR_KPARAM_INFO
	.align		4
.L_39:
        /*0028*/ 	.byte	0x04, 0x17
        /*002a*/ 	.short	(.L_41 - .L_40)
.L_40:
        /*002c*/ 	.word	0x00000000
        /*0030*/ 	.short	0x0001
        /*0032*/ 	.short	0x0008
        /*0034*/ 	.byte	0x00, 0xf5, 0x21, 0x00


	//----- nvinfo : EIATTR_KPARAM_INFO
	.align		4
.L_41:
        /*0038*/ 	.byte	0x04, 0x17
        /*003a*/ 	.short	(.L_43 - .L_42)
.L_42:
        /*003c*/ 	.word	0x00000000
        /*0040*/ 	.short	0x0000
        /*0042*/ 	.short	0x0000
        /*0044*/ 	.byte	0x00, 0xf0, 0x11, 0x00


	//----- nvinfo : EIATTR_SPARSE_MMA_MASK
	.align		4
.L_43:
        /*0048*/ 	.byte	0x03, 0x50
        /*004a*/ 	.short	0x0000


	//----- nvinfo : EIATTR_MAXREG_COUNT
	.align		4
        /*004c*/ 	.byte	0x03, 0x1b
        /*004e*/ 	.short	0x00ff


	//----- nvinfo : EIATTR_MERCURY_ISA_VERSION
	.align		4
        /*0050*/ 	.byte	0x03, 0x5f
        /*0052*/ 	.short	0x0101


	//----- nvinfo : EIATTR_VRC_CTA_INIT_COUNT
	.align		4
        /*0054*/ 	.byte	0x02, 0x4a
	.zero		1
	.zero		1


	//----- nvinfo : EIATTR_EXIT_INSTR_OFFSETS
	.align		4
        /*0058*/ 	.byte	0x04, 0x1c
        /*005a*/ 	.short	(.L_45 - .L_44)


	//   ....[0]....
.L_44:
        /*005c*/ 	.word	0x00000070


	//   ....[1]....
        /*0060*/ 	.word	0x00000130


	//----- nvinfo : EIATTR_CBANK_PARAM_SIZE
	.align		4
.L_45:
        /*0064*/ 	.byte	0x03, 0x19
        /*0066*/ 	.short	0x0020


	//----- nvinfo : EIATTR_PARAM_CBANK
	.align		4
        /*0068*/ 	.byte	0x04, 0x0a
        /*006a*/ 	.short	(.L_47 - .L_46)
	.align		4
.L_46:
        /*006c*/ 	.word	index@(.nv.constant0._Z10mul_kerneliPKfS0_Pf)
        /*0070*/ 	.short	0x0380
        /*0072*/ 	.short	0x0020


	//----- nvinfo : EIATTR_SW_WAR
	.align		4
.L_47:
        /*0074*/ 	.byte	0x04, 0x36
        /*0076*/ 	.short	(.L_49 - .L_48)
.L_48:
        /*0078*/ 	.word	0x00000008
.L_49:


//--------------------- .nv.info._Z13muladd_kerneliPKfS0_fPf --------------------------
	.section	.nv.info._Z13muladd_kerneliPKfS0_fPf,"",@"SHT_CUDA_INFO"
	.sectionflags	@""
	.align	4


	//----- nvinfo : EIATTR_CUDA_API_VERSION
	.align		4
        /*0000*/ 	.byte	0x04, 0x37
        /*0002*/ 	.short	(.L_51 - .L_50)
.L_50:
        /*0004*/ 	.word	0x00000082


	//----- nvinfo : EIATTR_KPARAM_INFO
	.align		4
.L_51:
        /*0008*/ 	.byte	0x04, 0x17
        /*000a*/ 	.short	(.L_53 - .L_52)
.L_52:
        /*000c*/ 	.word	0x00000000
        /*0010*/ 	.short	0x0004
        /*0012*/ 	.short	0x0020
        /*0014*/ 	.byte	0x00, 0xf5, 0x21, 0x00


	//----- nvinfo : EIATTR_KPARAM_INFO
	.align		4
.L_53:
        /*0018*/ 	.byte	0x04, 0x17
        /*001a*/ 	.short	(.L_55 - .L_54)
.L_54:
        /*001c*/ 	.word	0x00000000
        /*0020*/ 	.short	0x0003
        /*0022*/ 	.short	0x0018
        /*0024*/ 	.byte	0x00, 0xf0, 0x11, 0x00


	//----- nvinfo : EIATTR_KPARAM_INFO
	.align		4
.L_55:
        /*0028*/ 	.byte	0x04, 0x17
        /*002a*/ 	.short	(.L_57 - .L_56)
.L_56:
        /*002c*/ 	.word	0x00000000
        /*0030*/ 	.short	0x0002
        /*0032*/ 	.short	0x0010
        /*0034*/ 	.byte	0x00, 0xf5, 0x21, 0x00


	//----- nvinfo : EIATTR_KPARAM_INFO
	.align		4
.L_57:
        /*0038*/ 	.byte	0x04, 0x17
        /*003a*/ 	.short	(.L_59 - .L_58)
.L_58:
        /*003c*/ 	.word	0x00000000
        /*0040*/ 	.short	0x0001
        /*0042*/ 	.short	0x0008
        /*0044*/ 	.byte	0x00, 0xf5, 0x21, 0x00


	//----- nvinfo : EIATTR_KPARAM_INFO
	.align		4
.L_59:
        /*0048*/ 	.byte	0x04, 0x17
        /*004a*/ 	.short	(.L_61 - .L_60)
.L_60:
        /*004c*/ 	.word	0x00000000
        /*0050*/ 	.short	0x0000
        /*0052*/ 	.short	0x0000
        /*0054*/ 	.byte	0x00, 0xf0, 0x11, 0x00


	//----- nvinfo : EIATTR_SPARSE_MMA_MASK
	.align		4
.L_61:
        /*0058*/ 	.byte	0x03, 0x50
        /*005a*/ 	.short	0x0000


	//----- nvinfo : EIATTR_MAXREG_COUNT
	.align		4
        /*005c*/ 	.byte	0x03, 0x1b
        /*005e*/ 	.short	0x00ff


	//----- nvinfo : EIATTR_MERCURY_ISA_VERSION
	.align		4
        /*0060*/ 	.byte	0x03, 0x5f
        /*0062*/ 	.short	0x0101


	//----- nvinfo : EIATTR_VRC_CTA_INIT_COUNT
	.align		4
        /*0064*/ 	.byte	0x02, 0x4a
	.zero		1
	.zero		1


	//----- nvinfo : EIATTR_EXIT_INSTR_OFFSETS
	.align		4
        /*0068*/ 	.byte	0x04, 0x1c
        /*006a*/ 	.short	(.L_63 - .L_62)


	//   ....[0]....
.L_62:
        /*006c*/ 	.word	0x00000070


	//   ....[1]....
        /*0070*/ 	.word	0x00000140


	//----- nvinfo : EIATTR_CBANK_PARAM_SIZE
	.align		4
.L_63:
        /*0074*/ 	.byte	0x03, 0x19
        /*0076*/ 	.short	0x0028


	//----- nvinfo : EIATTR_PARAM_CBANK
	.align		4
        /*0078*/ 	.byte	0x04, 0x0a
        /*007a*/ 	.short	(.L_65 - .L_64)
	.align		4
.L_64:
        /*007c*/ 	.word	index@(.nv.constant0._Z13muladd_kerneliPKfS0_fPf)
        /*0080*/ 	.short	0x0380
        /*0082*/ 	.short	0x0028


	//----- nvinfo : EIATTR_SW_WAR
	.align		4
.L_65:
        /*0084*/ 	.byte	0x04, 0x36
        /*0086*/ 	.short	(.L_67 - .L_66)
.L_66:
        /*0088*/ 	.word	0x00000008
.L_67:


//--------------------- .nv.callgraph             --------------------------
	.section	.nv.callgraph,"",@"SHT_CUDA_CALLGRAPH"
	.align	4
	.sectionentsize	8
	.align		4
        /*0000*/ 	.word	0x00000000
	.align		4
        /*0004*/ 	.word	0xffffffff
	.align		4
        /*0008*/ 	.word	0x00000000
	.align		4
        /*000c*/ 	.word	0xfffffffe
	.align		4
        /*0010*/ 	.word	0x00000000
	.align		4
        /*0014*/ 	.word	0xfffffffd
	.align		4
        /*0018*/ 	.word	0x00000000
	.align		4
        /*001c*/ 	.word	0xfffffffc


//--------------------- .text._Z10add_kerneliPKfS0_Pf --------------------------
	.section	.text._Z10add_kerneliPKfS0_Pf,"ax",@progbits
	.align	128
        .global         _Z10add_kerneliPKfS0_Pf
        .type           _Z10add_kerneliPKfS0_Pf,@function
        .size           _Z10add_kerneliPKfS0_Pf,(.L_x_3 - _Z10add_kerneliPKfS0_Pf)
        .other          _Z10add_kerneliPKfS0_Pf,@"STO_CUDA_ENTRY STV_DEFAULT"
_Z10add_kerneliPKfS0_Pf:
.text._Z10add_kerneliPKfS0_Pf:
[----:B------:R-:W-:Y:S01]  /*0000*/  LDC R1, c[0x0][0x37c] ;  /* 0x0000df00ff017b82 */ /* 0x000fe20000000800 */
[----:B------:R-:W0:Y:S07]  /*0010*/  S2R R0, SR_TID.X ;  /* 0x0000000000007919 */ /* 0x000e2e0000002100 */
[----:B------:R-:W0:Y:S01]  /*0020*/  S2UR UR4, SR_CTAID.X ;  /* 0x00000000000479c3 */ /* 0x000e220000002500 */
[----:B------:R-:W1:Y:S07]  /*0030*/  LDCU UR5, c[0x0][0x380] ;  /* 0x00007000ff0577ac */ /* 0x000e6e0008000800 */
[----:B------:R-:W0:Y:S02]  /*0040*/  LDC R9, c[0x0][0x360] ;  /* 0x0000d800ff097b82 */ /* 0x000e240000000800 */
[----:B0-----:R-:W-:-:S05]  /*0050*/  IMAD R9, R9, UR4, R0 ;  /* 0x0000000409097c24 */ /* 0x001fca000f8e0200 */
[----:B-1----:R-:W-:-:S13]  /*0060*/  ISETP.GE.AND P0, PT, R9, UR5, PT ;  /* 0x0000000509007c0c */ /* 0x002fda000bf06270 */
[----:B------:R-:W-:Y:S05]  /*0070*/  @P0 EXIT ;  /* 0x000000000000094d */ /* 0x000fea0003800000 */
[----:B------:R-:W0:Y:S01]  /*0080*/  LDC.64 R2, c[0x0][0x388] ;  /* 0x0000e200ff027b82 */ /* 0x000e220000000a00 */
[----:B------:R-:W1:Y:S07]  /*0090*/  LDCU.64 UR4, c[0x0][0x358] ;  /* 0x00006b00ff0477ac */ /* 0x000e6e0008000a00 */
[----:B------:R-:W2:Y:S08]  /*00a0*/  LDC.64 R4, c[0x0][0x390] ;  /* 0x0000e400ff047b82 */ /* 0x000eb00000000a00 */
[----:B------:R-:W3:Y:S01]  /*00b0*/  LDC.64 R6, c[0x0][0x398] ;  /* 0x0000e600ff067b82 */ /* 0x000ee20000000a00 */
[----:B0-----:R-:W-:-:S06]  /*00c0*/  IMAD.WIDE R2, R9, 0x4, R2 ;  /* 0x0000000409027825 */ /* 0x001fcc00078e0202 */
[----:B-1----:R-:W4:Y:S01]  /*00d0*/  LDG.E R2, desc[UR4][R2.64] ;  /* 0x0000000402027981 */ /* 0x002f22000c1e1900 */
[----:B--2---:R-:W-:-:S06]  /*00e0*/  IMAD.WIDE R4, R9, 0x4, R4 ;  /* 0x0000000409047825 */ /* 0x004fcc00078e0204 */
[----:B------:R-:W4:Y:S01]  /*00f0*/  LDG.E R5, desc[UR4][R4.64] ;  /* 0x0000000404057981 */ /* 0x000f22000c1e1900 */
[----:B---3--:R-:W-:-:S04]  /*0100*/  IMAD.WIDE R6, R9, 0x4, R6 ;  /* 0x0000000409067825 */ /* 0x008fc800078e0206 */
[----:B----4-:R-:W-:-:S05]  /*0110*/  FMUL R9, R2, R5 ;  /* 0x0000000502097220 */ /* 0x010fca0000400000 */
[----:B------:R-:W-:Y:S01]  /*0120*/  STG.E desc[UR4][R6.64], R9 ;  /* 0x0000000906007986 */ /* 0x000fe2000c101904 */
[----:B------:R-:W-:Y:S05]  /*0130*/  EXIT ;  /* 0x000000000000794d */ /* 0x000fea0003800000 */
.L_x_0:
[----:B------:R-:W-:-:S00]  /*0140*/  BRA `(.L_x_0) ;  /* 0xfffffffc00fc7947 */ /* 0x000fc0000383ffff */
[----:B------:R-:W-:-:S00]  /*0150*/  NOP ;  /* 0x0000000000007918 */ /* 0x000fc00000000000 */
        /* <DEDUP_REMOVED lines=10> */
.L_x_3:


//--------------------- .text._Z10mul_kerneliPKfS0_Pf --------------------------
	.section	.text._Z10mul_kerneliPKfS0_Pf,"ax",@progbits
	.align	128
        .global         _Z10mul_kerneliPKfS0_Pf
        .type           _Z10mul_kerneliPKfS0_Pf,@function
        .size           _Z10mul_kerneliPKfS0_Pf,(.L_x_4 - _Z10mul_kerneliPKfS0_Pf)
        .other          _Z10mul_kerneliPKfS0_Pf,@"STO_CUDA_ENTRY STV_DEFAULT"
_Z10mul_kerneliPKfS0_Pf:
.text._Z10mul_kerneliPKfS0_Pf:
        /* <DEDUP_REMOVED lines=20> */
.L_x_1:
        /* <DEDUP_REMOVED lines=12> */
.L_x_4:


//--------------------- .text._Z13muladd_kerneliPKfS0_fPf --------------------------
	.section	.text._Z13muladd_kerneliPKfS0_fPf,"ax",@progbits
	.align	128
        .global         _Z13muladd_kerneliPKfS0_fPf
        .type           _Z13muladd_kerneliPKfS0_fPf,@function
        .size           _Z13muladd_kerneliPKfS0_fPf,(.L_x_5 - _Z13muladd_kerneliPKfS0_fPf)
        .other          _Z13muladd_kerneliPKfS0_fPf,@"STO_CUDA_ENTRY STV_DEFAULT"
_Z13muladd_kerneliPKfS0_fPf:
.text._Z13muladd_kerneliPKfS0_fPf:
        /* <DEDUP_REMOVED lines=9> */
[----:B------:R-:W1:Y:S01]  /*0090*/  LDCU.64 UR4, c[0x0][0x358] ;  /* 0x00006b00ff0477ac */ /* 0x000e620008000a00 */
[----:B------:R-:W2:Y:S06]  /*00a0*/  LDCU UR6, c[0x0][0x398] ;  /* 0x00007300ff0677ac */ /* 0x000eac0008000800 */
[----:B------:R-:W3:Y:S08]  /*00b0*/  LDC.64 R4, c[0x0][0x390] ;  /* 0x0000e400ff047b82 */ /* 0x000ef00000000a00 */
[----:B------:R-:W4:Y:S01]  /*00c0*/  LDC.64 R6, c[0x0][0x3a0] ;  /* 0x0000e800ff067b82 */ /* 0x000f220000000a00 */
[----:B0-----:R-:W-:-:S06]  /*00d0*/  IMAD.WIDE R2, R9, 0x4, R2 ;  /* 0x0000000409027825 */ /* 0x001fcc00078e0202 */
[----:B-1----:R-:W2:Y:S01]  /*00e0*/  LDG.E R2, desc[UR4][R2.64] ;  /* 0x0000000402027981 */ /* 0x002ea2000c1e1900 */
[----:B---3--:R-:W-:-:S06]  /*00f0*/  IMAD.WIDE R4, R9, 0x4, R4 ;  /* 0x0000000409047825 */ /* 0x008fcc00078e0204 */
[----:B------:R-:W2:Y:S01]  /*0100*/  LDG.E R5, desc[UR4][R4.64] ;  /* 0x0000000404057981 */ /* 0x000ea2000c1e1900 */
[----:B----4-:R-:W-:-:S04]  /*0110*/  IMAD.WIDE R6, R9, 0x4, R6 ;  /* 0x0000000409067825 */ /* 0x010fc800078e0206 */
[----:B--2---:R-:W-:-:S05]  /*0120*/  FFMA R9, R2, R5, UR6 ;  /* 0x0000000602097e23 */ /* 0x004fca0008000005 */
[----:B------:R-:W-:Y:S01]  /*0130*/  STG.E desc[UR4][R6.64], R9 ;  /* 0x0000000906007986 */ /* 0x000fe2000c101904 */
[----:B------:R-:W-:Y:S05]  /*0140*/  EXIT ;  /* 0x000000000000794d */ /* 0x000fea0003800000 */
.L_x_2:
        /* <DEDUP_REMOVED lines=11> */
.L_x_5:


//--------------------- .nv.shared.reserved.0     --------------------------
	.section	.nv.shared.reserved.0,"aw",@nobits
	.weak		__nv_reservedSMEM_offset_0_alias
	.size		__nv_reservedSMEM_offset_0_alias, 0, 64
	.other		__nv_reservedSMEM_offset_0_alias,@"STO_CUDA_RESERVED_SHARED STV_DEFAULT"
__nv_reservedSMEM_offset_0_alias:
	.zero		0
	.zero		64


//--------------------- .nv.constant0._Z10add_kerneliPKfS0_Pf --------------------------
	.section	.nv.constant0._Z10add_kerneliPKfS0_Pf,"a",@progbits
	.sectionflags	@""
	.align	4
.nv.constant0._Z10add_kerneliPKfS0_Pf:
	.zero		928


//--------------------- .nv.constant0._Z10mul_kerneliPKfS0_Pf --------------------------
	.section	.nv.constant0._Z10mul_kerneliPKfS0_Pf,"a",@progbits
	.sectionflags	@""
	.align	4
.nv.constant0._Z10mul_kerneliPKfS0_Pf:
	.zero		928


//--------------------- .nv.constant0._Z13muladd_kerneliPKfS0_fPf --------------------------
	.section	.nv.constant0._Z13muladd_kerneliPKfS0_fPf,"a",@progbits
	.sectionflags	@""
	.align	4
.nv.constant0._Z13muladd_kerneliPKfS0_fPf:
	.zero		936


//--------------------- SYMBOLS --------------------------

	.type		.nv.reservedSmem.offset0,@object
	.size		.nv.reservedSmem.offset0,0x4
